//
// Generated by NVIDIA NVVM Compiler
//
// Compiler Build ID: CL-36424714
// Cuda compilation tools, release 13.0, V13.0.88
// Based on NVVM 20.0.0
//

.version 9.0
.target sm_100
.address_size 64

	// .globl	_Z15vectorDifKernelPKdS0_Pdj

.visible .entry _Z15vectorDifKernelPKdS0_Pdj(
	.param .u64 .ptr .align 1 _Z15vectorDifKernelPKdS0_Pdj_param_0,
	.param .u64 .ptr .align 1 _Z15vectorDifKernelPKdS0_Pdj_param_1,
	.param .u64 .ptr .align 1 _Z15vectorDifKernelPKdS0_Pdj_param_2,
	.param .u32 _Z15vectorDifKernelPKdS0_Pdj_param_3
)
{
	.reg .pred 	%p<2>;
	.reg .b32 	%r<6>;
	.reg .b64 	%rd<11>;
	.reg .b64 	%fd<4>;

	ld.param.u64 	%rd1, [_Z15vectorDifKernelPKdS0_Pdj_param_0];
	ld.param.u64 	%rd2, [_Z15vectorDifKernelPKdS0_Pdj_param_1];
	ld.param.u64 	%rd3, [_Z15vectorDifKernelPKdS0_Pdj_param_2];
	ld.param.u32 	%r2, [_Z15vectorDifKernelPKdS0_Pdj_param_3];
	mov.u32 	%r3, %ctaid.x;
	mov.u32 	%r4, %ntid.x;
	mov.u32 	%r5, %tid.x;
	mad.lo.s32 	%r1, %r3, %r4, %r5;
	setp.ge.u32 	%p1, %r1, %r2;
	@%p1 bra 	$L__BB0_2;
	cvta.to.global.u64 	%rd4, %rd1;
	cvta.to.global.u64 	%rd5, %rd2;
	cvta.to.global.u64 	%rd6, %rd3;
	mul.wide.u32 	%rd7, %r1, 8;
	add.s64 	%rd8, %rd4, %rd7;
	ld.global.f64 	%fd1, [%rd8];
	add.s64 	%rd9, %rd5, %rd7;
	ld.global.f64 	%fd2, [%rd9];
	sub.f64 	%fd3, %fd1, %fd2;
	add.s64 	%rd10, %rd6, %rd7;
	st.global.f64 	[%rd10], %fd3;
$L__BB0_2:
	ret;

}


// ===== COMPILED SASS (sm_100) =====

	.target	sm_100

	.elftype	@"ET_EXEC"


//--------------------- .note.nv.tkinfo           --------------------------
	.section	.note.nv.tkinfo,"",@"SHT_NOTE"
	.sectionflags	@"SHF_NOTE_NV_TKINFO"
	.tkinfo
        /*0018*/ 	.word	0x00000002
        /*0030*/ 	.string	""
        /*0030*/ 	.string	"ptxas"
        /*0030*/ 	.string	"Cuda compilation tools, release 13.0, V13.0.88"
        /*0030*/ 	.string	"Build cuda_13.0.r13.0/compiler.36424714_0"
        /*0030*/ 	.string	"-arch sm_100 -m 64 "



//--------------------- .note.nv.cuinfo           --------------------------
	.section	.note.nv.cuinfo,"",@"SHT_NOTE"
	.sectionflags	@"SHF_NOTE_NV_CUINFO"
        /*0018*/ 	.short	0x0002
        /*001a*/ 	.short	0x0064
        /*001c*/ 	.short	0x0082
	.zero		2


//--------------------- .nv.info                  --------------------------
	.section	.nv.info,"",@"SHT_CUDA_INFO"
	.align	4


	//----- nvinfo : EIATTR_REGCOUNT
	.align		4
        /*0000*/ 	.byte	0x04, 0x2f
        /*0002*/ 	.short	(.L_1 - .L_0)
	.align		4
.L_0:
        /*0004*/ 	.word	index@(_Z15vectorDifKernelPKdS0_Pdj)
        /*0008*/ 	.word	0x0000000e


	//----- nvinfo : EIATTR_FRAME_SIZE
	.align		4
.L_1:
        /*000c*/ 	.byte	0x04, 0x11
        /*000e*/ 	.short	(.L_3 - .L_2)
	.align		4
.L_2:
        /*0010*/ 	.word	index@(_Z15vectorDifKernelPKdS0_Pdj)
        /*0014*/ 	.word	0x00000000


	//----- nvinfo : EIATTR_MIN_STACK_SIZE
	.align		4
.L_3:
        /*0018*/ 	.byte	0x04, 0x12
        /*001a*/ 	.short	(.L_5 - .L_4)
	.align		4
.L_4:
        /*001c*/ 	.word	index@(_Z15vectorDifKernelPKdS0_Pdj)
        /*0020*/ 	.word	0x00000000
.L_5:


//--------------------- .nv.compat                --------------------------
	.section	.nv.compat,"",@"SHT_CUDA_COMPAT_INFO"
	.align	4
        /*0000*/ 	.byte	0x02, 0x09, 0x00, 0x00, 0x02, 0x02, 0x01, 0x00, 0x02, 0x05, 0x05, 0x00, 0x03, 0x07, 0x01, 0x01
        /*0010*/ 	.byte	0x02, 0x03, 0x00, 0x00, 0x02, 0x06, 0x01, 0x00, 0x04, 0x0b, 0x08, 0x00, 0x01, 0x00, 0x00, 0x00
        /*0020*/ 	.byte	0x00, 0x00, 0x00, 0x00


//--------------------- .nv.info._Z15vectorDifKernelPKdS0_Pdj --------------------------
	.section	.nv.info._Z15vectorDifKernelPKdS0_Pdj,"",@"SHT_CUDA_INFO"
	.sectionflags	@""
	.align	4


	//----- nvinfo : EIATTR_CUDA_API_VERSION
	.align		4
        /*0000*/ 	.byte	0x04, 0x37
        /*0002*/ 	.short	(.L_7 - .L_6)
.L_6:
        /*0004*/ 	.word	0x00000082


	//----- nvinfo : EIATTR_KPARAM_INFO
	.align		4
.L_7:
        /*0008*/ 	.byte	0x04, 0x17
        /*000a*/ 	.short	(.L_9 - .L_8)
.L_8:
        /*000c*/ 	.word	0x00000000
        /*0010*/ 	.short	0x0003
        /*0012*/ 	.short	0x0018
        /*0014*/ 	.byte	0x00, 0xf0, 0x11, 0x00


	//----- nvinfo : EIATTR_KPARAM_INFO
	.align		4
.L_9:
        /*0018*/ 	.byte	0x04, 0x17
        /*001a*/ 	.short	(.L_11 - .L_10)
.L_10:
        /*001c*/ 	.word	0x00000000
        /*0020*/ 	.short	0x0002
        /*0022*/ 	.short	0x0010
        /*0024*/ 	.byte	0x00, 0xf5, 0x21, 0x00


	//----- nvinfo : EIATTR_KPARAM_INFO
	.align		4
.L_11:
        /*0028*/ 	.byte	0x04, 0x17
        /*002a*/ 	.short	(.L_13 - .L_12)
.L_12:
        /*002c*/ 	.word	0x00000000
        /*0030*/ 	.short	0x0001
        /*0032*/ 	.short	0x0008
        /*0034*/ 	.byte	0x00, 0xf5, 0x21, 0x00


	//----- nvinfo : EIATTR_KPARAM_INFO
	.align		4
.L_13:
        /*0038*/ 	.byte	0x04, 0x17
        /*003a*/ 	.short	(.L_15 - .L_14)
.L_14:
        /*003c*/ 	.word	0x00000000
        /*0040*/ 	.short	0x0000
        /*0042*/ 	.short	0x0000
        /*0044*/ 	.byte	0x00, 0xf5, 0x21, 0x00


	//----- nvinfo : EIATTR_SPARSE_MMA_MASK
	.align		4
.L_15:
        /*0048*/ 	.byte	0x03, 0x50
        /*004a*/ 	.short	0x0000


	//----- nvinfo : EIATTR_MAXREG_COUNT
	.align		4
        /*004c*/ 	.byte	0x03, 0x1b
        /*004e*/ 	.short	0x00ff


	//----- nvinfo : EIATTR_MERCURY_ISA_VERSION
	.align		4
        /*0050*/ 	.byte	0x03, 0x5f
        /*0052*/ 	.short	0x0101


	//----- nvinfo : EIATTR_VRC_CTA_INIT_COUNT
	.align		4
        /*0054*/ 	.byte	0x02, 0x4a
	.zero		1
	.zero		1


	//----- nvinfo : EIATTR_EXIT_INSTR_OFFSETS
	.align		4
        /*0058*/ 	.byte	0x04, 0x1c
        /*005a*/ 	.short	(.L_17 - .L_16)


	//   ....[0]....
.L_16:
        /*005c*/ 	.word	0x00000070


	//   ....[1]....
        /*0060*/ 	.word	0x00000130


	//----- nvinfo : EIATTR_CBANK_PARAM_SIZE
	.align		4
.L_17:
        /*0064*/ 	.byte	0x03, 0x19
        /*0066*/ 	.short	0x001c


	//----- nvinfo : EIATTR_PARAM_CBANK
	.align		4
        /*0068*/ 	.byte	0x04, 0x0a
        /*006a*/ 	.short	(.L_19 - .L_18)
	.align		4
.L_18:
        /*006c*/ 	.word	index@(.nv.constant0._Z15vectorDifKernelPKdS0_Pdj)
        /*0070*/ 	.short	0x0380
        /*0072*/ 	.short	0x001c


	//----- nvinfo : EIATTR_SW_WAR
	.align		4
.L_19:
        /*0074*/ 	.byte	0x04, 0x36
        /*0076*/ 	.short	(.L_21 - .L_20)
.L_20:
        /*0078*/ 	.word	0x00000008
.L_21:


//--------------------- .nv.callgraph             --------------------------
	.section	.nv.callgraph,"",@"SHT_CUDA_CALLGRAPH"
	.align	4
	.sectionentsize	8
	.align		4
        /*0000*/ 	.word	0x00000000
	.align		4
        /*0004*/ 	.word	0xffffffff
	.align		4
        /*0008*/ 	.word	0x00000000
	.align		4
        /*000c*/ 	.word	0xfffffffe
	.align		4
        /*0010*/ 	.word	0x00000000
	.align		4
        /*0014*/ 	.word	0xfffffffd
	.align		4
        /*0018*/ 	.word	0x00000000
	.align		4
        /*001c*/ 	.word	0xfffffffc


//--------------------- .text._Z15vectorDifKernelPKdS0_Pdj --------------------------
	.section	.text._Z15vectorDifKernelPKdS0_Pdj,"ax",@progbits
	.align	128
        .global         _Z15vectorDifKernelPKdS0_Pdj
        .type           _Z15vectorDifKernelPKdS0_Pdj,@function
        .size           _Z15vectorDifKernelPKdS0_Pdj,(.L_x_1 - _Z15vectorDifKernelPKdS0_Pdj)
        .other          _Z15vectorDifKernelPKdS0_Pdj,@"STO_CUDA_ENTRY STV_DEFAULT"
_Z15vectorDifKernelPKdS0_Pdj:
.text._Z15vectorDifKernelPKdS0_Pdj:
[----:B------:R-:W-:Y:S01]  /*0000*/  LDC R1, c[0x0][0x37c] ;  /* 0x0000df00ff017b82 */ /* 0x000fe20000000800 */
[----:B------:R-:W0:Y:S07]  /*0010*/  S2R R0, SR_TID.X ;  /* 0x0000000000007919 */ /* 0x000e2e0000002100 */
[----:B------:R-:W0:Y:S01]  /*0020*/  S2UR UR4, SR_CTAID.X ;  /* 0x00000000000479c3 */ /* 0x000e220000002500 */
[----:B------:R-:W1:Y:S07]  /*0030*/  LDCU UR5, c[0x0][0x398] ;  /* 0x00007300ff0577ac */ /* 0x000e6e0008000800 */
[----:B------:R-:W0:Y:S02]  /*0040*/  LDC R11, c[0x0][0x360] ;  /* 0x0000d800ff0b7b82 */ /* 0x000e240000000800 */
[----:B0-----:R-:W-:-:S05]  /*0050*/  IMAD R11, R11, UR4, R0 ;  /* 0x000000040b0b7c24 */ /* 0x001fca000f8e0200 */
[----:B-1----:R-:W-:-:S13]  /*0060*/  ISETP.GE.U32.AND P0, PT, R11, UR5, PT ;  /* 0x000000050b007c0c */ /* 0x002fda000bf06070 */
[----:B------:R-:W-:Y:S05]  /*0070*/  @P0 EXIT ;  /* 0x000000000000094d */ /* 0x000fea0003800000 */
[----:B------:R-:W0:Y:S01]  /*0080*/  LDC.64 R2, c[0x0][0x380] ;  /* 0x0000e000ff027b82 */ /* 0x000e220000000a00 */
[----:B------:R-:W1:Y:S07]  /*0090*/  LDCU.64 UR4, c[0x0][0x358] ;  /* 0x00006b00ff0477ac */ /* 0x000e6e0008000a00 */
[----:B------:R-:W2:Y:S08]  /*00a0*/  LDC.64 R4, c[0x0][0x388] ;  /* 0x0000e200ff047b82 */ /* 0x000eb00000000a00 */
[----:B------:R-:W3:Y:S01]  /*00b0*/  LDC.64 R8, c[0x0][0x390] ;  /* 0x0000e400ff087b82 */ /* 0x000ee20000000a00 */
[----:B0-----:R-:W-:-:S06]  /*00c0*/  IMAD.WIDE.U32 R2, R11, 0x8, R2 ;  /* 0x000000080b027825 */ /* 0x001fcc00078e0002 */
[----:B-1----:R-:W4:Y:S01]  /*00d0*/  LDG.E.64 R2, desc[UR4][R2.64] ;  /* 0x0000000402027981 */ /* 0x002f22000c1e1b00 */
[----:B--2---:R-:W-:-:S06]  /*00e0*/  IMAD.WIDE.U32 R4, R11, 0x8, R4 ;  /* 0x000000080b047825 */ /* 0x004fcc00078e0004 */
[----:B------:R-:W4:Y:S01]  /*00f0*/  LDG.E.64 R4, desc[UR4][R4.64] ;  /* 0x0000000404047981 */ /* 0x000f22000c1e1b00 */
[----:B---3--:R-:W-:Y:S01]  /*0100*/  IMAD.WIDE.U32 R8, R11, 0x8, R8 ;  /* 0x000000080b087825 */ /* 0x008fe200078e0008 */
[----:B----4-:R-:W-:-:S07]  /*0110*/  DADD R6, R2, -R4 ;  /* 0x0000000002067229 */ /* 0x010fce0000000804 */
[----:B------:R-:W-:Y:S01]  /*0120*/  STG.E.64 desc[UR4][R8.64], R6 ;  /* 0x0000000608007986 */ /* 0x000fe2000c101b04 */
[----:B------:R-:W-:Y:S05]  /*0130*/  EXIT ;  /* 0x000000000000794d */ /* 0x000fea0003800000 */
.L_x_0:
[----:B------:R-:W-:-:S00]  /*0140*/  BRA `(.L_x_0) ;  /* 0xfffffffc00fc7947 */ /* 0x000fc0000383ffff */
[----:B------:R-:W-:-:S00]  /*0150*/  NOP ;  /* 0x0000000000007918 */ /* 0x000fc00000000000 */
        /* <DEDUP_REMOVED lines=10> */
.L_x_1:


//--------------------- .nv.shared.reserved.0     --------------------------
	.section	.nv.shared.reserved.0,"aw",@nobits
	.weak		__nv_reservedSMEM_offset_0_alias
	.size		__nv_reservedSMEM_offset_0_alias, 0, 64
	.other		__nv_reservedSMEM_offset_0_alias,@"STO_CUDA_RESERVED_SHARED STV_DEFAULT"
__nv_reservedSMEM_offset_0_alias:
	.zero		0
	.zero		64


//--------------------- .nv.constant0._Z15vectorDifKernelPKdS0_Pdj --------------------------
	.section	.nv.constant0._Z15vectorDifKernelPKdS0_Pdj,"a",@progbits
	.sectionflags	@""
	.align	4
.nv.constant0._Z15vectorDifKernelPKdS0_Pdj:
	.zero		924


//--------------------- SYMBOLS --------------------------

	.type		.nv.reservedSmem.offset0,@object
	.size		.nv.reservedSmem.offset0,0x4
